	.headerflags	@"EF_CUDA_TEXMODE_UNIFIED EF_CUDA_64BIT_ADDRESS EF_CUDA_ACCELERATORS EF_CUDA_SM90 EF_CUDA_VIRTUAL_SM(EF_CUDA_SM90)"
	.elftype	@"ET_EXEC"


//--------------------- .nv.info                  --------------------------
	.section	.nv.info,"",@"SHT_CUDA_INFO"
	.align	4


	//----- nvinfo : EIATTR_REGCOUNT
	.align		4
        /*0000*/ 	.byte	0x04, 0x2f
        /*0002*/ 	.short	(.L_1 - .L_0)
	.align		4
.L_0:
        /*0004*/ 	.word	index@(recompute_w_u_fwd_kernel)
        /*0008*/ 	.word	0x0000002f


	//----- nvinfo : EIATTR_FRAME_SIZE
	.align		4
.L_1:
        /*000c*/ 	.byte	0x04, 0x11
        /*000e*/ 	.short	(.L_3 - .L_2)
	.align		4
.L_2:
        /*0010*/ 	.word	index@(recompute_w_u_fwd_kernel)
        /*0014*/ 	.word	0x00000000


	//----- nvinfo : EIATTR_MIN_STACK_SIZE
	.align		4
.L_3:
        /*0018*/ 	.byte	0x04, 0x12
        /*001a*/ 	.short	(.L_5 - .L_4)
	.align		4
.L_4:
        /*001c*/ 	.word	index@(recompute_w_u_fwd_kernel)
        /*0020*/ 	.word	0x00000000
.L_5:


//--------------------- .nv.info.recompute_w_u_fwd_kernel --------------------------
	.section	.nv.info.recompute_w_u_fwd_kernel,"",@"SHT_CUDA_INFO"
	.sectionflags	@""
	.align	4


	//----- nvinfo : EIATTR_CUDA_API_VERSION
	.align		4
        /*0000*/ 	.byte	0x04, 0x37
        /*0002*/ 	.short	(.L_7 - .L_6)
.L_6:
        /*0004*/ 	.word	0x00000080


	//----- nvinfo : EIATTR_KPARAM_INFO
	.align		4
.L_7:
        /*0008*/ 	.byte	0x04, 0x17
        /*000a*/ 	.short	(.L_9 - .L_8)
.L_8:
        /*000c*/ 	.word	0x00000000
        /*0010*/ 	.short	0x0008
        /*0012*/ 	.short	0x0040
        /*0014*/ 	.byte	0x00, 0xf4, 0x21, 0x00


	//----- nvinfo : EIATTR_KPARAM_INFO
	.align		4
.L_9:
        /*0018*/ 	.byte	0x04, 0x17
        /*001a*/ 	.short	(.L_11 - .L_10)
.L_10:
        /*001c*/ 	.word	0x00000000
        /*0020*/ 	.short	0x0007
        /*0022*/ 	.short	0x0038
        /*0024*/ 	.byte	0x00, 0xf0, 0x11, 0x00


	//----- nvinfo : EIATTR_KPARAM_INFO
	.align		4
.L_11:
        /*0028*/ 	.byte	0x04, 0x17
        /*002a*/ 	.short	(.L_13 - .L_12)
.L_12:
        /*002c*/ 	.word	0x00000000
        /*0030*/ 	.short	0x0006
        /*0032*/ 	.short	0x0030
        /*0034*/ 	.byte	0x00, 0xf4, 0x21, 0x00


	//----- nvinfo : EIATTR_KPARAM_INFO
	.align		4
.L_13:
        /*0038*/ 	.byte	0x04, 0x17
        /*003a*/ 	.short	(.L_15 - .L_14)
.L_14:
        /*003c*/ 	.word	0x00000000
        /*0040*/ 	.short	0x0005
        /*0042*/ 	.short	0x0028
        /*0044*/ 	.byte	0x00, 0xf4, 0x21, 0x00


	//----- nvinfo : EIATTR_KPARAM_INFO
	.align		4
.L_15:
        /*0048*/ 	.byte	0x04, 0x17
        /*004a*/ 	.short	(.L_17 - .L_16)
.L_16:
        /*004c*/ 	.word	0x00000000
        /*0050*/ 	.short	0x0004
        /*0052*/ 	.short	0x0020
        /*0054*/ 	.byte	0x00, 0xf4, 0x21, 0x00


	//----- nvinfo : EIATTR_KPARAM_INFO
	.align		4
.L_17:
        /*0058*/ 	.byte	0x04, 0x17
        /*005a*/ 	.short	(.L_19 - .L_18)
.L_18:
        /*005c*/ 	.word	0x00000000
        /*0060*/ 	.short	0x0003
        /*0062*/ 	.short	0x0018
        /*0064*/ 	.byte	0x00, 0xf4, 0x21, 0x00


	//----- nvinfo : EIATTR_KPARAM_INFO
	.align		4
.L_19:
        /*0068*/ 	.byte	0x04, 0x17
        /*006a*/ 	.short	(.L_21 - .L_20)
.L_20:
        /*006c*/ 	.word	0x00000000
        /*0070*/ 	.short	0x0002
        /*0072*/ 	.short	0x0010
        /*0074*/ 	.byte	0x00, 0xf4, 0x21, 0x00


	//----- nvinfo : EIATTR_KPARAM_INFO
	.align		4
.L_21:
        /*0078*/ 	.byte	0x04, 0x17
        /*007a*/ 	.short	(.L_23 - .L_22)
.L_22:
        /*007c*/ 	.word	0x00000000
        /*0080*/ 	.short	0x0001
        /*0082*/ 	.short	0x0008
        /*0084*/ 	.byte	0x00, 0xf4, 0x21, 0x00


	//----- nvinfo : EIATTR_KPARAM_INFO
	.align		4
.L_23:
        /*0088*/ 	.byte	0x04, 0x17
        /*008a*/ 	.short	(.L_25 - .L_24)
.L_24:
        /*008c*/ 	.word	0x00000000
        /*0090*/ 	.short	0x0000
        /*0092*/ 	.short	0x0000
        /*0094*/ 	.byte	0x00, 0xf4, 0x21, 0x00


	//----- nvinfo : EIATTR_SPARSE_MMA_MASK
	.align		4
.L_25:
        /*0098*/ 	.byte	0x03, 0x50
        /*009a*/ 	.short	0x0000


	//----- nvinfo : EIATTR_MAXREG_COUNT
	.align		4
        /*009c*/ 	.byte	0x03, 0x1b
        /*009e*/ 	.short	0x00ff


	//----- nvinfo : EIATTR_EXIT_INSTR_OFFSETS
	.align		4
        /*00a0*/ 	.byte	0x04, 0x1c
        /*00a2*/ 	.short	(.L_27 - .L_26)


	//   ....[0]....
.L_26:
        /*00a4*/ 	.word	0x00001ba0


	//----- nvinfo : EIATTR_REQNTID
	.align		4
.L_27:
        /*00a8*/ 	.byte	0x04, 0x10
        /*00aa*/ 	.short	(.L_29 - .L_28)
.L_28:
        /*00ac*/ 	.word	0x00000100
        /*00b0*/ 	.word	0x00000001
        /*00b4*/ 	.word	0x00000001


	//----- nvinfo : EIATTR_CBANK_PARAM_SIZE
	.align		4
.L_29:
        /*00b8*/ 	.byte	0x03, 0x19
        /*00ba*/ 	.short	0x0048


	//----- nvinfo : EIATTR_PARAM_CBANK
	.align		4
        /*00bc*/ 	.byte	0x04, 0x0a
        /*00be*/ 	.short	(.L_31 - .L_30)
	.align		4
.L_30:
        /*00c0*/ 	.word	index@(.nv.constant0.recompute_w_u_fwd_kernel)
        /*00c4*/ 	.short	0x0210
        /*00c6*/ 	.short	0x0048


	//----- nvinfo : EIATTR_SW_WAR
	.align		4
.L_31:
        /*00c8*/ 	.byte	0x04, 0x36
        /*00ca*/ 	.short	(.L_33 - .L_32)
.L_32:
        /*00cc*/ 	.word	0x00000008
.L_33:


//--------------------- .nv.callgraph             --------------------------
	.section	.nv.callgraph,"",@"SHT_CUDA_CALLGRAPH"
	.align	4
	.sectionentsize	8
	.align		4
        /*0000*/ 	.word	0x00000000
	.align		4
        /*0004*/ 	.word	0xffffffff
	.align		4
        /*0008*/ 	.word	0x00000000
	.align		4
        /*000c*/ 	.word	0xfffffffe
	.align		4
        /*0010*/ 	.word	0x00000000
	.align		4
        /*0014*/ 	.word	0xfffffffd
	.align		4
        /*0018*/ 	.word	0x00000000
	.align		4
        /*001c*/ 	.word	0xfffffffc


//--------------------- .text.recompute_w_u_fwd_kernel --------------------------
	.section	.text.recompute_w_u_fwd_kernel,"ax",@progbits
	.sectionflags	@"SHF_BARRIERS=1"
	.align	128
        .global         recompute_w_u_fwd_kernel
        .type           recompute_w_u_fwd_kernel,@function
        .size           recompute_w_u_fwd_kernel,(.L_x_3 - recompute_w_u_fwd_kernel)
        .other          recompute_w_u_fwd_kernel,@"STO_CUDA_ENTRY STV_DEFAULT"
recompute_w_u_fwd_kernel:
.text.recompute_w_u_fwd_kernel:
[----:B------:R-:W1:Y:S01]  /*0000*/  LDC R1, c[0x0][0x28] ;  /* 0x00000a00ff017b82 */ /* 0x000e620000000800 */
[----:B------:R-:W2:Y:S07]  /*0010*/  S2R R16, SR_TID.X ;  /* 0x0000000000107919 */ /* 0x000eae0000002100 */
[----:B------:R-:W3:Y:S01]  /*0020*/  S2UR UR11, SR_CTAID.Y ;  /* 0x00000000000b79c3 */ /* 0x000ee20000002600 */
[----:B------:R-:W-:Y:S01]  /*0030*/  ULDC UR8, c[0x0][0x248] ;  /* 0x0000920000087ab9 */ /* 0x000fe20000000800 */
[----:B------:R-:W-:Y:S01]  /*0040*/  CS2R R8, SRZ ;  /* 0x0000000000087805 */ /* 0x000fe2000001ff00 */
[----:B------:R-:W4:Y:S01]  /*0050*/  S2R R40, SR_CTAID.X ;  /* 0x0000000000287919 */ /* 0x000f220000002500 */
[----:B------:R-:W-:Y:S01]  /*0060*/  USHF.R.S32.HI UR7, URZ, 0x1f, UR8 ;  /* 0x0000001f3f077899 */ /* 0x000fe20008011408 */
[----:B------:R-:W-:Y:S01]  /*0070*/  CS2R R10, SRZ ;  /* 0x00000000000a7805 */ /* 0x000fe2000001ff00 */
[----:B------:R-:W-:Y:S01]  /*0080*/  ULDC.64 UR28, c[0x0][0x208] ;  /* 0x00008200001c7ab9 */ /* 0x000fe20000000a00 */
[----:B------:R-:W-:-:S02]  /*0090*/  CS2R R12, SRZ ;  /* 0x00000000000c7805 */ /* 0x000fc4000001ff00 */
[----:B------:R-:W-:Y:S01]  /*00a0*/  CS2R R14, SRZ ;  /* 0x00000000000e7805 */ /* 0x000fe2000001ff00 */
[----:B------:R-:W-:Y:S01]  /*00b0*/  ULDC.64 UR26, c[0x0][0x230] ;  /* 0x00008c00001a7ab9 */ /* 0x000fe20000000a00 */
[----:B---3--:R-:W-:-:S04]  /*00c0*/  ULOP3.LUT UR4, UR11, 0xffe0, URZ, 0xc0, !UPT ;  /* 0x0000ffe00b047892 */ /* 0x008fc8000f8ec03f */
[----:B------:R-:W-:Y:S01]  /*00d0*/  UIMAD UR10, UR4, UR8, URZ ;  /* 0x00000008040a72a4 */ /* 0x000fe2000f8e023f */
[----:B--2---:R-:W-:-:S03]  /*00e0*/  SHF.R.U32.HI R7, RZ, 0x3, R16 ;  /* 0x00000003ff077819 */ /* 0x004fc60000011610 */
[----:B------:R-:W-:Y:S01]  /*00f0*/  ULOP3.LUT UR24, UR10, 0x1f, UR11, 0xf8, !UPT ;  /* 0x0000001f0a187892 */ /* 0x000fe2000f8ef80b */
[----:B------:R-:W-:Y:S01]  /*0100*/  IMAD.SHL.U32 R6, R16, 0x8, RZ ;  /* 0x0000000810067824 */ /* 0x000fe200078e00ff */
[----:B------:R-:W-:Y:S01]  /*0110*/  ULDC.64 UR4, c[0x0][0x238] ;  /* 0x00008e0000047ab9 */ /* 0x000fe20000000a00 */
[----:B----4-:R-:W-:Y:S01]  /*0120*/  IMAD.SHL.U32 R40, R40, 0x40, RZ ;  /* 0x0000004028287824 */ /* 0x010fe200078e00ff */
[----:B------:R-:W-:Y:S01]  /*0130*/  SGXT.U32 R7, R7, 0x5 ;  /* 0x000000050707781a */ /* 0x000fe20000000000 */
[----:B------:R-:W-:Y:S01]  /*0140*/  USHF.L.U32 UR6, UR24, 0x6, URZ ;  /* 0x0000000618067899 */ /* 0x000fe2000800063f */
[----:B------:R-:W-:Y:S02]  /*0150*/  LOP3.LUT R21, R6, 0x38, RZ, 0xc0, !PT ;  /* 0x0000003806157812 */ /* 0x000fe400078ec0ff */
[----:B------:R-:W-:Y:S01]  /*0160*/  LOP3.LUT R22, R7, R40, RZ, 0xfc, !PT ;  /* 0x0000002807167212 */ /* 0x000fe200078efcff */
[----:B------:R-:W-:Y:S01]  /*0170*/  UIMAD.WIDE UR4, UR6, 0x2, UR4 ;  /* 0x00000002060478a5 */ /* 0x000fe2000f8e0204 */
[----:B------:R-:W-:-:S02]  /*0180*/  SHF.R.S32.HI R23, RZ, 0x1f, R40 ;  /* 0x0000001fff177819 */ /* 0x000fc40000011428 */
[----:B------:R-:W-:Y:S01]  /*0190*/  ISETP.GT.AND P1, PT, R40, -0x1, PT ;  /* 0xffffffff2800780c */ /* 0x000fe20003f24270 */
[C---:B------:R-:W-:Y:S01]  /*01a0*/  IMAD.SHL.U32 R27, R22.reuse, 0x1000, RZ ;  /* 0x00001000161b7824 */ /* 0x040fe200078e00ff */
[C---:B------:R-:W-:Y:S02]  /*01b0*/  ISETP.LT.U32.AND P0, PT, R22.reuse, UR8, PT ;  /* 0x0000000816007c0c */ /* 0x040fe4000bf01070 */
[----:B------:R-:W-:Y:S02]  /*01c0*/  SHF.L.U64.HI R0, R22, 0xc, R23 ;  /* 0x0000000c16007819 */ /* 0x000fe40000010217 */
[----:B------:R-:W-:Y:S02]  /*01d0*/  IADD3 R4, P2, R27, UR4, RZ ;  /* 0x000000041b047c10 */ /* 0x000fe4000ff5e0ff */
[----:B------:R-:W-:Y:S02]  /*01e0*/  ISETP.LT.AND.EX P0, PT, R23, UR7, P1, P0 ;  /* 0x0000000717007c0c */ /* 0x000fe40008f01300 */
[----:B------:R-:W-:-:S02]  /*01f0*/  IADD3.X R5, R0, UR5, RZ, P2, !PT ;  /* 0x0000000500057c10 */ /* 0x000fc400097fe4ff */
[----:B------:R-:W-:Y:S01]  /*0200*/  LOP3.LUT R40, R40, 0x20, R7, 0xfe, !PT ;  /* 0x0000002028287812 */ /* 0x000fe200078efe07 */
[----:B------:R-:W-:-:S03]  /*0210*/  IMAD.WIDE.U32 R4, R21, 0x2, R4 ;  /* 0x0000000215047825 */ /* 0x000fc600078e0004 */
[C---:B------:R-:W-:Y:S01]  /*0220*/  ISETP.LT.U32.AND P2, PT, R40.reuse, UR8, PT ;  /* 0x0000000828007c0c */ /* 0x040fe2000bf41070 */
[----:B------:R-:W-:Y:S01]  /*0230*/  ULDC.64 UR8, c[0x0][0x220] ;  /* 0x0000880000087ab9 */ /* 0x000fe20000000a00 */
[C---:B------:R-:W-:Y:S01]  /*0240*/  SHF.L.U64.HI R2, R40.reuse, 0xc, R23 ;  /* 0x0000000c28027819 */ /* 0x040fe20000010217 */
[----:B------:R-:W-:Y:S01]  /*0250*/  IMAD.SHL.U32 R25, R40, 0x1000, RZ ;  /* 0x0000100028197824 */ /* 0x000fe200078e00ff */
[----:B------:R-:W-:Y:S01]  /*0260*/  ISETP.LT.AND.EX P1, PT, R23, UR7, P1, P2 ;  /* 0x0000000717007c0c */ /* 0x000fe20008f21320 */
[----:B------:R-:W-:Y:S01]  /*0270*/  ULDC.64 UR6, c[0x0][0x218] ;  /* 0x0000860000067ab9 */ /* 0x000fe20000000a00 */
[----:B------:R2:W3:Y:S02]  /*0280*/  @P0 LDG.E.128 R8, desc[UR28][R4.64] ;  /* 0x0000001c04080981 */ /* 0x0004e4000c1e1d00 */
[----:B------:R-:W-:Y:S01]  /*0290*/  IADD3 R18, P3, R25, UR4, RZ ;  /* 0x0000000419127c10 */ /* 0x000fe2000ff7e0ff */
[----:B------:R-:W4:Y:S03]  /*02a0*/  S2UR UR4, SR_CgaCtaId ;  /* 0x00000000000479c3 */ /* 0x000f260000008800 */
[----:B------:R-:W-:-:S02]  /*02b0*/  IADD3.X R19, R2, UR5, RZ, P3, !PT ;  /* 0x0000000502137c10 */ /* 0x000fc40009ffe4ff */
[----:B------:R-:W-:Y:S02]  /*02c0*/  LOP3.LUT R17, R16, 0x18, RZ, 0xc0, !PT ;  /* 0x0000001810117812 */ /* 0x000fe400078ec0ff */
[----:B------:R-:W-:Y:S01]  /*02d0*/  SHF.R.S32.HI R3, RZ, 0x5, R16 ;  /* 0x00000005ff037819 */ /* 0x000fe20000011410 */
[----:B------:R-:W-:-:S03]  /*02e0*/  IMAD.WIDE.U32 R18, R21, 0x2, R18 ;  /* 0x0000000215127825 */ /* 0x000fc600078e0012 */
[----:B------:R-:W-:Y:S01]  /*02f0*/  SGXT R3, R3, 0x1 ;  /* 0x000000010303781a */ /* 0x000fe20000000200 */
[----:B--2---:R-:W-:Y:S01]  /*0300*/  IMAD R4, R17, 0x9, RZ ;  /* 0x0000000911047824 */ /* 0x004fe200078e02ff */
[----:B------:R-:W-:Y:S01]  /*0310*/  LOP3.LUT R17, R16, 0x80, RZ, 0xc0, !PT ;  /* 0x0000008010117812 */ /* 0x000fe200078ec0ff */
[----:B------:R2:W3:Y:S01]  /*0320*/  @P1 LDG.E.128 R12, desc[UR28][R18.64] ;  /* 0x0000001c120c1981 */ /* 0x0004e2000c1e1d00 */
[----:B------:R-:W-:Y:S02]  /*0330*/  LOP3.LUT R5, R6, 0x200, RZ, 0xc0, !PT ;  /* 0x0000020006057812 */ /* 0x000fe400078ec0ff */
[----:B------:R-:W-:Y:S02]  /*0340*/  LOP3.LUT R3, R3, 0x120, RZ, 0xc0, !PT ;  /* 0x0000012003037812 */ /* 0x000fe400078ec0ff */
[C---:B------:R-:W-:Y:S02]  /*0350*/  LOP3.LUT R20, R4.reuse, 0x38, R6, 0x78, !PT ;  /* 0x0000003804147812 */ /* 0x040fe400078e7806 */
[----:B------:R-:W-:-:S02]  /*0360*/  LOP3.LUT R4, R4, 0x800, R21, 0x1e, !PT ;  /* 0x0000080004047812 */ /* 0x000fc400078e1e15 */
[----:B------:R-:W-:Y:S01]  /*0370*/  LOP3.LUT R20, R5, R20, R3, 0xf6, !PT ;  /* 0x0000001405147212 */ /* 0x000fe200078ef603 */
[----:B--2---:R-:W-:Y:S01]  /*0380*/  IMAD.SHL.U32 R19, R17, 0x8, RZ ;  /* 0x0000000811137824 */ /* 0x004fe200078e00ff */
[----:B------:R-:W-:Y:S01]  /*0390*/  LOP3.LUT R5, R4, R3, RZ, 0x3c, !PT ;  /* 0x0000000304057212 */ /* 0x000fe200078e3cff */
[----:B------:R-:W-:Y:S02]  /*03a0*/  UMOV UR5, 0x400 ;  /* 0x0000040000057882 */ /* 0x000fe40000000000 */
[----:B----4-:R-:W-:Y:S01]  /*03b0*/  ULEA UR5, UR4, UR5, 0x18 ;  /* 0x0000000504057291 */ /* 0x010fe2000f8ec03f */
[--C-:B------:R-:W-:Y:S01]  /*03c0*/  LOP3.LUT R4, R5, 0x200, R6.reuse, 0xf8, !PT ;  /* 0x0000020005047812 */ /* 0x100fe200078ef806 */
[----:B------:R-:W-:Y:S01]  /*03d0*/  USHF.L.U32 UR25, UR24, 0x7, URZ ;  /* 0x0000000718197899 */ /* 0x000fe2000800063f */
[----:B------:R-:W-:Y:S02]  /*03e0*/  LOP3.LUT R20, R20, R19, RZ, 0xfc, !PT ;  /* 0x0000001314147212 */ /* 0x000fe400078efcff */
[--C-:B------:R-:W-:Y:S01]  /*03f0*/  LOP3.LUT R5, R27, 0x38, R6.reuse, 0xf8, !PT ;  /* 0x000000381b057812 */ /* 0x100fe200078ef806 */
[----:B------:R-:W-:Y:S01]  /*0400*/  IMAD R21, R7, 0x40, R21 ;  /* 0x0000004007157824 */ /* 0x000fe200078e0215 */
[----:B------:R-:W-:Y:S01]  /*0410*/  LEA R3, R20, UR5, 0x1 ;  /* 0x0000000514037c11 */ /* 0x000fe2000f8e08ff */
[----:B------:R-:W-:Y:S01]  /*0420*/  UIMAD.WIDE UR6, UR25, 0x2, UR6 ;  /* 0x00000002190678a5 */ /* 0x000fe2000f8e0206 */
[----:B------:R-:W-:Y:S01]  /*0430*/  LOP3.LUT R7, R25, 0x38, R6, 0xf8, !PT ;  /* 0x0000003819077812 */ /* 0x000fe200078ef806 */
[C---:B------:R-:W-:Y:S01]  /*0440*/  IMAD.SHL.U32 R18, R5.reuse, 0x2, RZ ;  /* 0x0000000205127824 */ /* 0x040fe200078e00ff */
[----:B------:R-:W-:Y:S01]  /*0450*/  ULOP3.LUT UR4, UR11, 0x1f, URZ, 0xc0, !UPT ;  /* 0x0000001f0b047892 */ /* 0x000fe2000f8ec03f */
[----:B------:R-:W-:Y:S01]  /*0460*/  SHF.L.U64.HI R20, R5, 0x1, R0 ;  /* 0x0000000105147819 */ /* 0x000fe20000010200 */
[----:B------:R-:W-:Y:S01]  /*0470*/  UIMAD.WIDE UR8, UR10, 0x2, UR8 ;  /* 0x000000020a0878a5 */ /* 0x000fe2000f8e0208 */
[----:B------:R-:W-:-:S03]  /*0480*/  IMAD.SHL.U32 R28, R7, 0x2, RZ ;  /* 0x00000002071c7824 */ /* 0x000fc600078e00ff */
[----:B------:R-:W-:Y:S02]  /*0490*/  UIMAD.WIDE.U32 UR8, UR4, 0x2, UR8 ;  /* 0x00000002040878a5 */ /* 0x000fe4000f8e0008 */
[----:B------:R-:W-:-:S04]  /*04a0*/  IADD3 R28, P4, R28, UR6, RZ ;  /* 0x000000061c1c7c10 */ /* 0x000fc8000ff9e0ff */
[----:B------:R-:W-:-:S04]  /*04b0*/  LEA R24, P3, R22, UR8, 0x6 ;  /* 0x0000000816187c11 */ /* 0x000fc8000f8630ff */
[----:B------:R-:W-:Y:S01]  /*04c0*/  LEA.HI.X R25, R22, UR9, R23, 0x6, P3 ;  /* 0x0000000916197c11 */ /* 0x000fe200098f3417 */
[----:B---3--:R2:W-:Y:S02]  /*04d0*/  STS.128 [R3+0x4400], R8 ;  /* 0x0044000803007388 */ /* 0x0085e40000000c00 */
[----:B--2---:R-:W-:Y:S02]  /*04e0*/  IADD3 R8, P2, R18, UR6, RZ ;  /* 0x0000000612087c10 */ /* 0x004fe4000ff5e0ff */
[----:B------:R-:W-:Y:S02]  /*04f0*/  SHF.L.U64.HI R11, R7, 0x1, R2 ;  /* 0x00000001070b7819 */ /* 0x000fe40000010202 */
[----:B------:R-:W-:Y:S02]  /*0500*/  IADD3.X R9, R20, UR7, RZ, P2, !PT ;  /* 0x0000000714097c10 */ /* 0x000fe400097fe4ff */
[----:B------:R-:W-:Y:S02]  /*0510*/  PLOP3.LUT P2, PT, P1, PT, PT, 0x80, 0x0 ;  /* 0x000000000000781c */ /* 0x000fe40000f4f070 */
[----:B------:R-:W-:-:S02]  /*0520*/  IADD3.X R29, R11, UR7, RZ, P4, !PT ;  /* 0x000000070b1d7c10 */ /* 0x000fc4000a7fe4ff */
[C---:B------:R-:W-:Y:S02]  /*0530*/  LEA R26, P4, R40.reuse, UR8, 0x6 ;  /* 0x00000008281a7c11 */ /* 0x040fe4000f8830ff */
[----:B------:R-:W-:Y:S02]  /*0540*/  PRMT R20, RZ, 0x7610, R20 ;  /* 0x00007610ff147816 */ /* 0x000fe40000000014 */
[----:B------:R-:W-:Y:S02]  /*0550*/  PRMT R11, RZ, 0x7610, R11 ;  /* 0x00007610ff0b7816 */ /* 0x000fe4000000000b */
[----:B------:R-:W-:Y:S02]  /*0560*/  LEA.HI.X R27, R40, UR9, R23, 0x6, P4 ;  /* 0x00000009281b7c11 */ /* 0x000fe4000a0f3417 */
[----:B------:R-:W5:Y:S04]  /*0570*/  @P0 LDG.E.U16 R20, desc[UR28][R24.64] ;  /* 0x0000001c18140981 */ /* 0x000f68000c1e1500 */
[----:B------:R-:W5:Y:S01]  /*0580*/  @P2 LDG.E.U16 R11, desc[UR28][R26.64] ;  /* 0x0000001c1a0b2981 */ /* 0x000f62000c1e1500 */
[----:B------:R-:W-:-:S04]  /*0590*/  LOP3.LUT R4, R4, R19, RZ, 0xfc, !PT ;  /* 0x0000001304047212 */ /* 0x000fc800078efcff */
[----:B------:R-:W-:Y:S02]  /*05a0*/  LEA R4, R4, UR5, 0x1 ;  /* 0x0000000504047c11 */ /* 0x000fe4000f8e08ff */
[----:B------:R-:W-:-:S03]  /*05b0*/  LEA R10, R21, UR5, 0x1 ;  /* 0x00000005150a7c11 */ /* 0x000fc6000f8e08ff */
[----:B------:R2:W-:Y:S04]  /*05c0*/  STS.128 [R4+0x4400], R12 ;  /* 0x0044000c04007388 */ /* 0x0005e80000000c00 */
[----:B------:R-:W-:Y:S01]  /*05d0*/  @!PT LDS RZ, [RZ] ;  /* 0x00000000fffff984 */ /* 0x000fe20000000800 */
[----:B------:R-:W-:Y:S01]  /*05e0*/  @!PT LDS RZ, [RZ] ;  /* 0x00000000fffff984 */ /* 0x000fe20000000800 */
[----:B------:R-:W-:Y:S01]  /*05f0*/  @!PT LDS RZ, [RZ] ;  /* 0x00000000fffff984 */ /* 0x000fe20000000800 */
[----:B------:R3:W-:Y:S01]  /*0600*/  LDGSTS.E.BYPASS.128 [R10+0x2400], desc[UR28][R8.64], P0 ;  /* 0x02400000080a7fae */ /* 0x0007e20008101c5c */
[----:B------:R-:W-:-:S03]  /*0610*/  LOP3.LUT R19, R19, 0x1f8, R6, 0xf8, !PT ;  /* 0x000001f813137812 */ /* 0x000fc600078ef806 */
[----:B------:R4:W-:Y:S01]  /*0620*/  LDGSTS.E.BYPASS.128 [R10+0x3400], desc[UR28][R28.64], P1 ;  /* 0x034000001c0a7fae */ /* 0x0009e20008901c5c */
[C---:B--2---:R-:W-:Y:S01]  /*0630*/  IMAD.SHL.U32 R12, R16.reuse, 0x40, RZ ;  /* 0x00000040100c7824 */ /* 0x044fe200078e00ff */
[----:B---3--:R-:W-:Y:S01]  /*0640*/  SHF.R.U32.HI R9, RZ, 0x1, R16 ;  /* 0x00000001ff097819 */ /* 0x008fe20000011610 */
[----:B------:R-:W-:Y:S01]  /*0650*/  IMAD.SHL.U32 R8, R16, 0x20, RZ ;  /* 0x0000002010087824 */ /* 0x000fe200078e00ff */
[----:B------:R-:W-:Y:S01]  /*0660*/  LOP3.LUT R6, R19, 0x200, R6, 0xf8, !PT ;  /* 0x0000020013067812 */ /* 0x000fe200078ef806 */
[----:B------:R-:W0:Y:S01]  /*0670*/  LDGDEPBAR ;  /* 0x00000000000079af */ /* 0x000e220000000000 */
[----:B------:R-:W-:-:S04]  /*0680*/  LOP3.LUT R12, R12, 0x3c0, RZ, 0xc0, !PT ;  /* 0x000003c00c0c7812 */ /* 0x000fc800078ec0ff */
[----:B------:R-:W-:-:S04]  /*0690*/  LOP3.LUT R9, R12, 0x8, R9, 0xf8, !PT ;  /* 0x000000080c097812 */ /* 0x000fc800078ef809 */
[----:B------:R-:W-:-:S04]  /*06a0*/  LOP3.LUT R8, R9, 0xc00, R8, 0xf8, !PT ;  /* 0x00000c0009087812 */ /* 0x000fc800078ef808 */
[----:B------:R-:W-:Y:S02]  /*06b0*/  SHF.R.U32.HI R9, RZ, 0x2, R8 ;  /* 0x00000002ff097819 */ /* 0x000fe40000011608 */
[----:B------:R-:W-:Y:S02]  /*06c0*/  LOP3.LUT R13, R6, 0x800, RZ, 0xfc, !PT ;  /* 0x00000800060d7812 */ /* 0x000fe400078efcff */
[----:B------:R-:W-:Y:S02]  /*06d0*/  LOP3.LUT R9, R9, 0x3f0, RZ, 0xc0, !PT ;  /* 0x000003f009097812 */ /* 0x000fe400078ec0ff */
[----:B------:R-:W-:Y:S01]  /*06e0*/  SHF.R.U32.HI R12, RZ, 0x2, R6 ;  /* 0x00000002ff0c7819 */ /* 0x000fe20000011606 */
[----:B------:R-:W-:Y:S01]  /*06f0*/  UIADD3 UR4, UR5, 0x4400, URZ ;  /* 0x0000440005047890 */ /* 0x000fe2000fffe03f */
[----:B------:R-:W-:Y:S01]  /*0700*/  SHF.R.U32.HI R16, RZ, 0x5, R16 ;  /* 0x00000005ff107819 */ /* 0x000fe20000011610 */
[----:B------:R-:W-:Y:S01]  /*0710*/  UIADD3 UR9, UR5, 0x4440, URZ ;  /* 0x0000444005097890 */ /* 0x000fe2000fffe03f */
[----:B------:R-:W-:Y:S01]  /*0720*/  SHF.R.U32.HI R13, RZ, 0x2, R13 ;  /* 0x00000002ff0d7819 */ /* 0x000fe2000001160d */
[----:B------:R-:W-:Y:S01]  /*0730*/  VIADD R9, R9, UR5 ;  /* 0x0000000509097c36 */ /* 0x000fe20008000000 */
[----:B------:R-:W-:Y:S01]  /*0740*/  UIADD3 UR8, UR5, 0x4420, URZ ;  /* 0x0000442005087890 */ /* 0x000fe2000fffe03f */
[----:B------:R-:W-:Y:S01]  /*0750*/  LOP3.LUT R12, R12, 0x1f0, RZ, 0xc0, !PT ;  /* 0x000001f00c0c7812 */ /* 0x000fe200078ec0ff */
[----:B------:R-:W-:Y:S01]  /*0760*/  UIADD3 UR10, UR5, 0x4460, URZ ;  /* 0x00004460050a7890 */ /* 0x000fe2000fffe03f */
[----:B------:R-:W-:Y:S01]  /*0770*/  R2UR UR30, R16 ;  /* 0x00000000101e72ca */ /* 0x000fe200000e0000 */
[----:B------:R-:W-:Y:S01]  /*0780*/  USHF.R.U32.HI UR4, URZ, 0x4, UR4 ;  /* 0x000000043f047899 */ /* 0x000fe20008011604 */
[----:B------:R-:W-:Y:S01]  /*0790*/  LOP3.LUT R14, R13, 0x3f0, RZ, 0xc0, !PT ;  /* 0x000003f00d0e7812 */ /* 0x000fe200078ec0ff */
[----:B------:R-:W-:Y:S01]  /*07a0*/  USHF.R.U32.HI UR9, URZ, 0x4, UR9 ;  /* 0x000000043f097899 */ /* 0x000fe20008011609 */
[----:B------:R-:W-:Y:S01]  /*07b0*/  IMAD R8, R8, 0x2, R9 ;  /* 0x0000000208087824 */ /* 0x000fe200078e0209 */
[----:B------:R-:W-:Y:S01]  /*07c0*/  USHF.R.U32.HI UR8, URZ, 0x4, UR8 ;  /* 0x000000043f087899 */ /* 0x000fe20008011608 */
[----:B------:R-:W-:Y:S01]  /*07d0*/  VIADD R13, R12, UR5 ;  /* 0x000000050c0d7c36 */ /* 0x000fe20008000000 */
[----:B------:R-:W-:Y:S01]  /*07e0*/  USHF.R.U32.HI UR10, URZ, 0x4, UR10 ;  /* 0x000000043f0a7899 */ /* 0x000fe2000801160a */
[----:B------:R-:W-:Y:S01]  /*07f0*/  VIADD R15, R14, UR5 ;  /* 0x000000050e0f7c36 */ /* 0x000fe20008000000 */
[----:B------:R-:W-:Y:S01]  /*0800*/  USGXT.U32 UR4, UR4, 0xe ;  /* 0x0000000e0404789a */ /* 0x000fe20008000000 */
[----:B------:R-:W-:Y:S01]  /*0810*/  PLOP3.LUT P3, PT, P0, PT, PT, 0x80, 0x0 ;  /* 0x000000000000781c */ /* 0x000fe2000076f070 */
[----:B------:R-:W-:Y:S01]  /*0820*/  USGXT.U32 UR9, UR9, 0xe ;  /* 0x0000000e0909789a */ /* 0x000fe20008000000 */
[----:B------:R-:W-:Y:S01]  /*0830*/  LEA.HI R9, R17, R8, RZ, 0x1f ;  /* 0x0000000811097211 */ /* 0x000fe200078ff8ff */
[----:B------:R-:W-:Y:S01]  /*0840*/  USGXT.U32 UR8, UR8, 0xe ;  /* 0x0000000e0808789a */ /* 0x000fe20008000000 */
[----:B------:R-:W-:Y:S01]  /*0850*/  SHF.L.U64.HI R21, R22, 0x5, R23 ;  /* 0x0000000516157819 */ /* 0x000fe20000010217 */
[----:B------:R-:W-:Y:S01]  /*0860*/  IMAD R8, R6, 0x2, R13 ;  /* 0x0000000206087824 */ /* 0x000fe200078e020d */
[----:B------:R-:W-:Y:S01]  /*0870*/  USGXT.U32 UR10, UR10, 0xe ;  /* 0x0000000e0a0a789a */ /* 0x000fe20008000000 */
[----:B------:R-:W-:Y:S01]  /*0880*/  SHF.L.U64.HI R23, R40, 0x5, R23 ;  /* 0x0000000528177819 */ /* 0x000fe20000010217 */
[----:B------:R-:W-:Y:S01]  /*0890*/  IMAD R6, R6, 0x2, R15 ;  /* 0x0000000206067824 */ /* 0x000fe200078e020f */
[----:B------:R-:W-:Y:S01]  /*08a0*/  PLOP3.LUT P5, PT, P3, PT, PT, 0x80, 0x0 ;  /* 0x000000000000781c */ /* 0x000fe20001faf070 */
[----:B------:R-:W-:Y:S01]  /*08b0*/  IMAD.SHL.U32 R22, R22, 0x20, RZ ;  /* 0x0000002016167824 */ /* 0x000fe200078e00ff */
[----:B------:R-:W-:Y:S01]  /*08c0*/  PLOP3.LUT P4, PT, P2, PT, PT, 0x80, 0x0 ;  /* 0x000000000000781c */ /* 0x000fe2000178f070 */
[----:B------:R-:W-:-:S02]  /*08d0*/  IMAD.SHL.U32 R40, R40, 0x20, RZ ;  /* 0x0000002028287824 */ /* 0x000fc400078e00ff */
[----:B------:R-:W-:Y:S02]  /*08e0*/  IMAD.MOV.U32 R41, RZ, RZ, R0 ;  /* 0x000000ffff297224 */ /* 0x000fe400078e0000 */
[----:B------:R-:W-:Y:S02]  /*08f0*/  IMAD.MOV.U32 R43, RZ, RZ, R2 ;  /* 0x000000ffff2b7224 */ /* 0x000fe400078e0002 */
[----:B------:R-:W-:Y:S02]  /*0900*/  IMAD.MOV.U32 R42, RZ, RZ, R5 ;  /* 0x000000ffff2a7224 */ /* 0x000fe400078e0005 */
[----:B------:R-:W-:Y:S01]  /*0910*/  IMAD.MOV.U32 R44, RZ, RZ, R7 ;  /* 0x000000ffff2c7224 */ /* 0x000fe200078e0007 */
[----:B------:R-:W-:Y:S02]  /*0920*/  ULOP3.LUT UR12, UR4, 0x2000000, URZ, 0xfc, !UPT ;  /* 0x02000000040c7892 */ /* 0x000fe4000f8efc3f */
[----:B------:R-:W-:Y:S02]  /*0930*/  ULOP3.LUT UR16, UR8, 0x2000000, URZ, 0xfc, !UPT ;  /* 0x0200000008107892 */ /* 0x000fe4000f8efc3f */
[----:B------:R-:W-:-:S02]  /*0940*/  ULOP3.LUT UR20, UR9, 0x2000000, URZ, 0xfc, !UPT ;  /* 0x0200000009147892 */ /* 0x000fc4000f8efc3f */
[----:B------:R-:W-:Y:S02]  /*0950*/  UPLOP3.LUT UP0, UPT, UPT, UPT, UPT, 0x80, 0x0 ;  /* 0x000000000000789c */ /* 0x000fe40003f0f070 */
[----:B------:R-:W-:Y:S02]  /*0960*/  UIMAD.WIDE UR26, UR25, 0x2, UR26 ;  /* 0x00000002191a78a5 */ /* 0x000fe4000f8e021a */
[----:B------:R-:W-:Y:S01]  /*0970*/  ULOP3.LUT UR8, UR10, 0x2000000, URZ, 0xfc, !UPT ;  /* 0x020000000a087892 */ /* 0x000fe2000f8efc3f */
[----:B------:R-:W-:Y:S01]  /*0980*/  UMOV UR31, 0x40 ;  /* 0x00000040001f7882 */ /* 0x000fe20000000000 */
[----:B------:R-:W-:Y:S01]  /*0990*/  UMOV UR4, URZ ;  /* 0x0000003f00047c82 */ /* 0x000fe20008000000 */
[----:B------:R-:W-:Y:S01]  /*09a0*/  UMOV UR13, 0x40000040 ;  /* 0x40000040000d7882 */ /* 0x000fe20000000000 */
[----:B------:R-:W-:Y:S01]  /*09b0*/  UMOV UR17, 0x40000040 ;  /* 0x4000004000117882 */ /* 0x000fe20000000000 */
[----:B------:R-:W-:Y:S01]  /*09c0*/  UMOV UR21, 0x40000040 ;  /* 0x4000004000157882 */ /* 0x000fe20000000000 */
[----:B-1--4-:R-:W-:-:S06]  /*09d0*/  UMOV UR9, 0x40000040 ;  /* 0x4000004000097882 */ /* 0x012fcc0000000000 */
.L_x_0:
[----:B------:R-:W-:-:S04]  /*09e0*/  DEPBAR.LE SB0, 0x0 ;  /* 0x000080000000791a */ /* 0x000fc80000000000 */
[----:B------:R-:W-:Y:S01]  /*09f0*/  BAR.SYNC.DEFER_BLOCKING 0x0 ;  /* 0x0000000000007b1d */ /* 0x000fe20000010000 */
[----:B------:R-:W-:-:S04]  /*0a00*/  USHF.L.U32 UR10, UR30, 0x4, URZ ;  /* 0x000000041e0a7899 */ /* 0x000fc8000800063f */
[----:B------:R-:W-:Y:S01]  /*0a10*/  ULOP3.LUT UR10, UR10, 0x40, URZ, 0xc0, !UPT ;  /* 0x000000400a0a7892 */ /* 0x000fe2000f8ec03f */
[----:B------:R-:W-:Y:S01]  /*0a20*/  UMOV UR15, 0x40000040 ;  /* 0x40000040000f7882 */ /* 0x000fe20000000000 */
[----:B------:R-:W-:Y:S02]  /*0a30*/  UMOV UR19, 0x40000040 ;  /* 0x4000004000137882 */ /* 0x000fe40000000000 */
[----:B------:R-:W-:Y:S01]  /*0a40*/  UIADD3 UR10, UR5, UR10, URZ ;  /* 0x0000000a050a7290 */ /* 0x000fe2000fffe03f */
[----:B------:R-:W-:-:S03]  /*0a50*/  UMOV UR23, 0x40000040 ;  /* 0x4000004000177882 */ /* 0x000fc60000000000 */
[----:B------:R-:W-:-:S04]  /*0a60*/  USHF.R.U32.HI UR11, URZ, 0x4, UR10 ;  /* 0x000000043f0b7899 */ /* 0x000fc8000801160a */
[----:B------:R-:W-:-:S04]  /*0a70*/  USGXT.U32 UR11, UR11, 0xe ;  /* 0x0000000e0b0b789a */ /* 0x000fc80008000000 */
[----:B------:R-:W-:Y:S02]  /*0a80*/  ULOP3.LUT UR14, UR11, 0x2000000, URZ, 0xfc, !UPT ;  /* 0x020000000b0e7892 */ /* 0x000fe4000f8efc3f */
[----:B------:R-:W-:Y:S01]  /*0a90*/  UIADD3 UR11, UR10, 0x800, URZ ;  /* 0x000008000a0b7890 */ /* 0x000fe2000fffe03f */
[----:B-1----:R-:W1:Y:S03]  /*0aa0*/  LDS.128 R16, [R10+0x2400] ;  /* 0x002400000a107984 */ /* 0x002e660000000c00 */
[----:B------:R-:W-:Y:S01]  /*0ab0*/  USHF.R.U32.HI UR11, URZ, 0x4, UR11 ;  /* 0x000000043f0b7899 */ /* 0x000fe2000801160b */
[----:B------:R-:W2:Y:S03]  /*0ac0*/  LDS.128 R12, [R10+0x3400] ;  /* 0x003400000a0c7984 */ /* 0x000ea60000000c00 */
[----:B------:R-:W-:-:S04]  /*0ad0*/  USGXT.U32 UR11, UR11, 0xe ;  /* 0x0000000e0b0b789a */ /* 0x000fc80008000000 */
[----:B------:R-:W-:Y:S02]  /*0ae0*/  ULOP3.LUT UR18, UR11, 0x2000000, URZ, 0xfc, !UPT ;  /* 0x020000000b127892 */ /* 0x000fe4000f8efc3f */
[----:B------:R-:W-:Y:S02]  /*0af0*/  UIADD3 UR11, UR10, 0x1000, URZ ;  /* 0x000010000a0b7890 */ /* 0x000fe4000fffe03f */
[----:B------:R-:W-:Y:S02]  /*0b00*/  UIADD3 UR10, UR10, 0x1800, URZ ;  /* 0x000018000a0a7890 */ /* 0x000fe4000fffe03f */
[----:B------:R-:W-:Y:S02]  /*0b10*/  USHF.R.U32.HI UR11, URZ, 0x4, UR11 ;  /* 0x000000043f0b7899 */ /* 0x000fe4000801160b */
[----:B------:R-:W-:Y:S02]  /*0b20*/  USHF.R.U32.HI UR10, URZ, 0x4, UR10 ;  /* 0x000000043f0a7899 */ /* 0x000fe4000801160a */
[----:B------:R-:W-:-:S02]  /*0b30*/  USGXT.U32 UR11, UR11, 0xe ;  /* 0x0000000e0b0b789a */ /* 0x000fc40008000000 */
[----:B------:R-:W-:Y:S02]  /*0b40*/  USGXT.U32 UR10, UR10, 0xe ;  /* 0x0000000e0a0a789a */ /* 0x000fe40008000000 */
[----:B------:R-:W-:Y:S02]  /*0b50*/  ULOP3.LUT UR22, UR11, 0x2000000, URZ, 0xfc, !UPT ;  /* 0x020000000b167892 */ /* 0x000fe4000f8efc3f */
[----:B------:R-:W-:Y:S01]  /*0b60*/  ULOP3.LUT UR10, UR10, 0x2000000, URZ, 0xfc, !UPT ;  /* 0x020000000a0a7892 */ /* 0x000fe2000f8efc3f */
[----:B------:R-:W-:Y:S01]  /*0b70*/  UMOV UR11, 0x40000040 ;  /* 0x40000040000b7882 */ /* 0x000fe20000000000 */
[-C--:B-1---5:R-:W-:Y:S02]  /*0b80*/  HMUL2.BF16_V2 R18, R18, R20.reuse.H0_H0 ;  /* 0x2000001412127232 */ /* 0x0a2fe40000200000 */
[-C--:B------:R-:W-:Y:S02]  /*0b90*/  HMUL2.BF16_V2 R17, R17, R20.reuse.H0_H0 ;  /* 0x2000001411117232 */ /* 0x080fe40000200000 */
[----:B------:R-:W-:-:S02]  /*0ba0*/  HMUL2.BF16_V2 R16, R16, R20.H0_H0 ;  /* 0x2000001410107232 */ /* 0x000fc40000200000 */
[----:B------:R-:W-:Y:S02]  /*0bb0*/  HMUL2.BF16_V2 R19, R19, R20.H0_H0 ;  /* 0x2000001413137232 */ /* 0x000fe40000200000 */
[-C--:B--2---:R-:W-:Y:S02]  /*0bc0*/  HMUL2.BF16_V2 R14, R14, R11.reuse.H0_H0 ;  /* 0x2000000b0e0e7232 */ /* 0x084fe40000200000 */
[-C--:B------:R-:W-:Y:S01]  /*0bd0*/  HMUL2.BF16_V2 R13, R13, R11.reuse.H0_H0 ;  /* 0x2000000b0d0d7232 */ /* 0x080fe20000200000 */
[----:B------:R-:W-:Y:S01]  /*0be0*/  STS.128 [R3], R16 ;  /* 0x0000001003007388 */ /* 0x000fe20000000c00 */
[-C--:B------:R-:W-:Y:S02]  /*0bf0*/  HMUL2.BF16_V2 R12, R12, R11.reuse.H0_H0 ;  /* 0x2000000b0c0c7232 */ /* 0x080fe40000200000 */
[----:B------:R-:W-:-:S05]  /*0c00*/  HMUL2.BF16_V2 R15, R15, R11.H0_H0 ;  /* 0x2000000b0f0f7232 */ /* 0x000fca0000200000 */
[----:B------:R-:W-:Y:S01]  /*0c10*/  STS.128 [R4], R12 ;  /* 0x0000000c04007388 */ /* 0x000fe20000000c00 */
[----:B------:R-:W-:Y:S01]  /*0c20*/  @!PT LDS RZ, [RZ] ;  /* 0x00000000fffff984 */ /* 0x000fe20000000800 */
[----:B------:R-:W-:Y:S01]  /*0c30*/  @!PT LDS RZ, [RZ] ;  /* 0x00000000fffff984 */ /* 0x000fe20000000800 */
[----:B------:R-:W-:Y:S01]  /*0c40*/  @!PT LDS RZ, [RZ] ;  /* 0x00000000fffff984 */ /* 0x000fe20000000800 */
[----:B------:R-:W-:Y:S01]  /*0c50*/  @!PT LDS RZ, [RZ] ;  /* 0x00000000fffff984 */ /* 0x000fe20000000800 */
[----:B------:R1:W-:Y:S06]  /*0c60*/  MEMBAR.ALL.CTA ;  /* 0x0000000000007992 */ /* 0x0003ec0000008000 */
[----:B-1----:R-:W1:Y:S02]  /*0c70*/  FENCE.VIEW.ASYNC.S ;  /* 0x00000000000073c6 */ /* 0x002e640000000000 */
[----:B-1----:R-:W-:Y:S06]  /*0c80*/  BAR.SYNC.DEFER_BLOCKING 0x0 ;  /* 0x0000000000007b1d */ /* 0x002fec0000010000 */
[----:B------:R-:W-:-:S06]  /*0c90*/  WARPGROUP.ARRIVE ;  /* 0x00000000000079c5 */ /* 0x000fcc0000000000 */
[----:B------:R-:W-:Y:S04]  /*0ca0*/  HGMMA.64x32x16.F32.BF16 R24, gdesc[UR12].tnspB, RZ, !UPT ;  /* 0x406000000c1879f0 */ /* 0x000fe8000c7018ff */
[----:B------:R-:W-:Y:S04]  /*0cb0*/  HGMMA.64x32x16.F32.BF16 R24, gdesc[UR16].tnspB, R24 ;  /* 0x40600000101879f0 */ /* 0x000fe80008701818 */
[----:B------:R-:W-:Y:S04]  /*0cc0*/  HGMMA.64x32x16.F32.BF16 R24, gdesc[UR20].tnspB, R24 ;  /* 0x40600000141879f0 */ /* 0x000fe80008701818 */
[----:B------:R-:W-:Y:S03]  /*0cd0*/  HGMMA.64x32x16.F32.BF16 R24, gdesc[UR8].tnspB, R24, gsb0 ;  /* 0x40600000081879f0 */ /* 0x000fe60008001818 */
[----:B------:R-:W-:-:S02]  /*0ce0*/  WARPGROUP.DEPBAR.LE gsb0, 0x0 ;  /* 0x00008000000079c5 */ /* 0x000fc40000010000 */
[----:B------:R-:W-:Y:S02]  /*0cf0*/  F2FP.BF16.F32.PACK_AB R24, R25, R24 ;  /* 0x000000181918723e */ /* 0x000fe400000010ff */
[----:B------:R-:W-:Y:S02]  /*0d00*/  F2FP.BF16.F32.PACK_AB R25, R27, R26 ;  /* 0x0000001a1b19723e */ /* 0x000fe400000010ff */
[----:B------:R-:W-:Y:S02]  /*0d10*/  F2FP.BF16.F32.PACK_AB R32, R33, R32 ;  /* 0x000000202120723e */ /* 0x000fe400000010ff */
[----:B------:R-:W-:Y:S02]  /*0d20*/  F2FP.BF16.F32.PACK_AB R26, R29, R28 ;  /* 0x0000001c1d1a723e */ /* 0x000fe400000010ff */
[----:B------:R-:W-:Y:S01]  /*0d30*/  F2FP.BF16.F32.PACK_AB R27, R31, R30 ;  /* 0x0000001e1f1b723e */ /* 0x000fe200000010ff */
[----:B------:R-:W-:Y:S01]  /*0d40*/  BAR.SYNC.DEFER_BLOCKING 0x0 ;  /* 0x0000000000007b1d */ /* 0x000fe20000010000 */
[----:B------:R-:W-:-:S02]  /*0d50*/  F2FP.BF16.F32.PACK_AB R33, R35, R34 ;  /* 0x000000222321723e */ /* 0x000fc400000010ff */
[----:B------:R-:W-:Y:S02]  /*0d60*/  F2FP.BF16.F32.PACK_AB R34, R37, R36 ;  /* 0x000000242522723e */ /* 0x000fe400000010ff */
[----:B------:R-:W-:Y:S02]  /*0d70*/  F2FP.BF16.F32.PACK_AB R35, R39, R38 ;  /* 0x000000262723723e */ /* 0x000fe400000010ff */
[----:B------:R-:W-:-:S04]  /*0d80*/  LEA R30, P6, R42, UR26, 0x1 ;  /* 0x0000001a2a1e7c11 */ /* 0x000fc8000f8c08ff */
[----:B------:R-:W-:Y:S02]  /*0d90*/  LEA.HI.X R31, R42, UR27, R41, 0x1, P6 ;  /* 0x0000001b2a1f7c11 */ /* 0x000fe4000b0f0c29 */
[C---:B------:R-:W-:Y:S02]  /*0da0*/  LEA R28, P6, R44.reuse, UR26, 0x1 ;  /* 0x0000001a2c1c7c11 */ /* 0x040fe4000f8c08ff */
[----:B------:R-:W-:Y:S02]  /*0db0*/  LOP3.LUT R42, R5, UR31, RZ, 0xfc, !PT ;  /* 0x0000001f052a7c12 */ /* 0x000fe4000f8efcff */
[----:B------:R-:W-:Y:S02]  /*0dc0*/  LEA.HI.X R29, R44, UR27, R43, 0x1, P6 ;  /* 0x0000001b2c1d7c11 */ /* 0x000fe4000b0f0c2b */
[----:B------:R-:W-:Y:S02]  /*0dd0*/  LOP3.LUT R41, R0, UR4, RZ, 0xfc, !PT ;  /* 0x0000000400297c12 */ /* 0x000fe4000f8efcff */
[----:B------:R-:W-:Y:S01]  /*0de0*/  LOP3.LUT R44, R7, UR31, RZ, 0xfc, !PT ;  /* 0x0000001f072c7c12 */ /* 0x000fe2000f8efcff */
[----:B------:R-:W-:Y:S01]  /*0df0*/  UMOV UR31, 0x80 ;  /* 0x00000080001f7882 */ /* 0x000fe20000000000 */
[----:B------:R-:W-:Y:S01]  /*0e00*/  LOP3.LUT R43, R2, UR4, RZ, 0xfc, !PT ;  /* 0x00000004022b7c12 */ /* 0x000fe2000f8efcff */
[----:B------:R1:W-:Y:S04]  /*0e10*/  STSM.16.M88.4 [R9], R24 ;  /* 0x0000001809007844 */ /* 0x0003e80000000200 */
[----:B------:R-:W-:Y:S01]  /*0e20*/  STSM.16.M88.4 [R9+0x20], R32 ;  /* 0x0000202009007844 */ /* 0x000fe20000000200 */
[----:B------:R-:W-:Y:S01]  /*0e30*/  BAR.SYNC.DEFER_BLOCKING 0x0 ;  /* 0x0000000000007b1d */ /* 0x000fe20000010000 */
[----:B-1----:R-:W-:-:S04]  /*0e40*/  LEA R24, P6, R42, UR6, 0x1 ;  /* 0x000000062a187c11 */ /* 0x002fc8000f8c08ff */
[----:B------:R-:W-:Y:S02]  /*0e50*/  LEA.HI.X R25, R42, UR7, R41, 0x1, P6 ;  /* 0x000000072a197c11 */ /* 0x000fe4000b0f0c29 */
[----:B------:R-:W-:-:S04]  /*0e60*/  LEA R26, P6, R44, UR6, 0x1 ;  /* 0x000000062c1a7c11 */ /* 0x000fc8000f8c08ff */
[----:B------:R-:W-:Y:S02]  /*0e70*/  LEA.HI.X R27, R44, UR7, R43, 0x1, P6 ;  /* 0x000000072c1b7c11 */ /* 0x000fe4000b0f0c2b */
[----:B------:R-:W-:Y:S01]  /*0e80*/  PLOP3.LUT P6, PT, PT, PT, UP0, 0x80, 0x0 ;  /* 0x000000000000781c */ /* 0x000fe20003fcf008 */
[----:B------:R-:W1:Y:S04]  /*0e90*/  LDS.128 R12, [R8] ;  /* 0x00000000080c7984 */ /* 0x000e680000000c00 */
[----:B------:R-:W2:Y:S04]  /*0ea0*/  LDS.128 R16, [R6+0x1000] ;  /* 0x0010000006107984 */ /* 0x000ea80000000c00 */
[----:B-1----:R1:W-:Y:S01]  /*0eb0*/  @P5 STG.E.128 desc[UR28][R30.64], R12 ;  /* 0x0000000c1e005986 */ /* 0x0023e2000c101d1c */
[----:B------:R-:W-:-:S03]  /*0ec0*/  PLOP3.LUT P5, PT, P0, PT, UP0, 0x80, 0x0 ;  /* 0x000000000000781c */ /* 0x000fc600007af008 */
[----:B--2---:R1:W-:Y:S01]  /*0ed0*/  @P4 STG.E.128 desc[UR28][R28.64], R16 ;  /* 0x000000101c004986 */ /* 0x0043e2000c101d1c */
[----:B------:R-:W-:Y:S01]  /*0ee0*/  PLOP3.LUT P4, PT, P1, PT, UP0, 0x80, 0x0 ;  /* 0x000000000000781c */ /* 0x000fe20000f8f008 */
[----:B------:R-:W-:-:S08]  /*0ef0*/  UPLOP3.LUT UP0, UPT, UPT, UPT, UPT, 0x40, 0x0 ;  /* 0x000000000000789c */ /* 0x000fd00003f0e870 */
[----:B------:R-:W-:Y:S01]  /*0f00*/  @!PT LDS RZ, [RZ] ;  /* 0x00000000fffff984 */ /* 0x000fe20000000800 */
[----:B------:R-:W-:Y:S01]  /*0f10*/  @!PT LDS RZ, [RZ] ;  /* 0x00000000fffff984 */ /* 0x000fe20000000800 */
[----:B------:R-:W-:Y:S01]  /*0f20*/  @!PT LDS RZ, [RZ] ;  /* 0x00000000fffff984 */ /* 0x000fe20000000800 */
[----:B------:R1:W-:Y:S04]  /*0f30*/  LDGSTS.E.BYPASS.128 [R10+0x2400], desc[UR28][R24.64], P5 ;  /* 0x02400000180a7fae */ /* 0x0003e8000a901c5c */
[----:B------:R1:W-:Y:S04]  /*0f40*/  LDGSTS.E.BYPASS.128 [R10+0x3400], desc[UR28][R26.64], P4 ;  /* 0x034000001a0a7fae */ /* 0x0003e8000a101c5c */
[----:B------:R-:W0:Y:S01]  /*0f50*/  LDGDEPBAR ;  /* 0x00000000000079af */ /* 0x000e220000000000 */
[----:B------:R-:W-:Y:S05]  /*0f60*/  @P6 BRA `(.L_x_0) ;  /* 0xfffffff8009c6947 */ /* 0x000fea000383ffff */
[----:B------:R-:W-:-:S04]  /*0f70*/  DEPBAR.LE SB0, 0x0 ;  /* 0x000080000000791a */ /* 0x000fc80000000000 */
[----:B------:R-:W-:Y:S01]  /*0f80*/  ULDC.64 UR6, c[0x0][0x240] ;  /* 0x0000900000067ab9 */ /* 0x000fe20000000a00 */
[----:B-1----:R-:W-:Y:S01]  /*0f90*/  CS2R R16, SRZ ;  /* 0x0000000000107805 */ /* 0x002fe2000001ff00 */
[----:B------:R-:W-:Y:S01]  /*0fa0*/  UIMAD.WIDE UR6, UR24, 0x4, UR6 ;  /* 0x00000004180678a5 */ /* 0x000fe2000f8e0206 */
[----:B------:R-:W-:Y:S01]  /*0fb0*/  ULDC.64 UR10, c[0x0][0x210] ;  /* 0x00008400000a7ab9 */ /* 0x000fe20000000a00 */
[----:B------:R-:W-:Y:S04]  /*0fc0*/  BAR.SYNC.DEFER_BLOCKING 0x0 ;  /* 0x0000000000007b1d */ /* 0x000fe80000010000 */
[----:B------:R-:W-:-:S04]  /*0fd0*/  LEA R12, P4, R22, UR6, 0x2 ;  /* 0x00000006160c7c11 */ /* 0x000fc8000f8810ff */
[----:B------:R-:W-:Y:S02]  /*0fe0*/  LEA.HI.X R13, R22, UR7, R21, 0x2, P4 ;  /* 0x00000007160d7c11 */ /* 0x000fe4000a0f1415 */
[----:B------:R-:W-:-:S04]  /*0ff0*/  LEA R14, P4, R40, UR6, 0x2 ;  /* 0x00000006280e7c11 */ /* 0x000fc8000f8810ff */
[----:B------:R-:W-:Y:S01]  /*1000*/  LEA.HI.X R15, R40, UR7, R23, 0x2, P4 ;  /* 0x00000007280f7c11 */ /* 0x000fe2000a0f1417 */
[----:B------:R1:W2:Y:S04]  /*1010*/  @P0 LDG.E R16, desc[UR28][R12.64] ;  /* 0x0000001c0c100981 */ /* 0x0002a8000c1e1900 */
[----:B------:R3:W4:Y:S01]  /*1020*/  @P1 LDG.E R17, desc[UR28][R14.64] ;  /* 0x0000001c0e111981 */ /* 0x000722000c1e1900 */
[----:B------:R-:W-:Y:S01]  /*1030*/  USHF.R.S32.HI UR7, URZ, 0x1f, UR25 ;  /* 0x0000001f3f077899 */ /* 0x000fe20008011419 */
[----:B------:R-:W-:Y:S01]  /*1040*/  IMAD.MOV.U32 R22, RZ, RZ, R5 ;  /* 0x000000ffff167224 */ /* 0x000fe200078e0005 */
[----:B------:R-:W-:Y:S01]  /*1050*/  USHF.L.U32 UR6, UR25, 0x1, URZ ;  /* 0x0000000119067899 */ /* 0x000fe2000800063f */
[--C-:B------:R-:W-:Y:S01]  /*1060*/  IMAD.MOV.U32 R21, RZ, RZ, R0.reuse ;  /* 0x000000ffff157224 */ /* 0x100fe200078e0000 */
[----:B------:R-:W-:Y:S01]  /*1070*/  USHF.L.U64.HI UR7, UR25, 0x1, UR7 ;  /* 0x0000000119077899 */ /* 0x000fe20008010207 */
[C---:B-1----:R-:W-:Y:S01]  /*1080*/  IMAD.SHL.U32 R12, R5.reuse, 0x2, RZ ;  /* 0x00000002050c7824 */ /* 0x042fe200078e00ff */
[----:B------:R-:W-:Y:S01]  /*1090*/  UIADD3 UR24, UP0, UR6, UR10, URZ ;  /* 0x0000000a06187290 */ /* 0x000fe2000ff1e03f */
[----:B------:R-:W-:Y:S01]  /*10a0*/  SHF.L.U64.HI R13, R5, 0x1, R0 ;  /* 0x00000001050d7819 */ /* 0x000fe20000010200 */
[----:B------:R-:W-:Y:S01]  /*10b0*/  IMAD.MOV.U32 R40, RZ, RZ, R7 ;  /* 0x000000ffff287224 */ /* 0x000fe200078e0007 */
[C-C-:B---3--:R-:W-:Y:S01]  /*10c0*/  SHF.L.U64.HI R15, R7.reuse, 0x1, R2.reuse ;  /* 0x00000001070f7819 */ /* 0x148fe20000010202 */
[----:B------:R-:W-:Y:S01]  /*10d0*/  UIADD3.X UR25, UR7, UR11, URZ, UP0, !UPT ;  /* 0x0000000b07197290 */ /* 0x000fe200087fe43f */
[----:B------:R-:W-:Y:S01]  /*10e0*/  IMAD.SHL.U32 R14, R7, 0x2, RZ ;  /* 0x00000002070e7824 */ /* 0x000fe200078e00ff */
[----:B------:R-:W-:Y:S01]  /*10f0*/  IADD3 R12, P6, R12, UR24, RZ ;  /* 0x000000180c0c7c10 */ /* 0x000fe2000ffde0ff */
[----:B------:R-:W-:Y:S01]  /*1100*/  ULDC.64 UR10, c[0x0][0x228] ;  /* 0x00008a00000a7ab9 */ /* 0x000fe20000000a00 */
[----:B------:R-:W-:Y:S01]  /*1110*/  IMAD.MOV.U32 R23, RZ, RZ, R2 ;  /* 0x000000ffff177224 */ /* 0x000fe200078e0002 */
[----:B------:R-:W-:Y:S01]  /*1120*/  UIADD3 UR6, UP0, UR6, UR10, URZ ;  /* 0x0000000a06067290 */ /* 0x000fe2000ff1e03f */
[----:B------:R-:W-:Y:S01]  /*1130*/  IADD3.X R13, R13, UR25, RZ, P6, !PT ;  /* 0x000000190d0d7c10 */ /* 0x000fe2000b7fe4ff */
[----:B------:R-:W-:Y:S01]  /*1140*/  UMOV UR26, 0x40 ;  /* 0x00000040001a7882 */ /* 0x000fe20000000000 */
[----:B------:R-:W-:Y:S01]  /*1150*/  IADD3 R14, P6, R14, UR24, RZ ;  /* 0x000000180e0e7c10 */ /* 0x000fe2000ffde0ff */
[----:B------:R-:W-:-:S02]  /*1160*/  UIADD3.X UR7, UR7, UR11, URZ, UP0, !UPT ;  /* 0x0000000b07077290 */ /* 0x000fc400087fe43f */
[----:B------:R-:W-:Y:S01]  /*1170*/  @!PT LDS RZ, [RZ] ;  /* 0x00000000fffff984 */ /* 0x000fe20000000800 */
[----:B------:R-:W-:Y:S01]  /*1180*/  @!PT LDS RZ, [RZ] ;  /* 0x00000000fffff984 */ /* 0x000fe20000000800 */
[----:B------:R-:W-:Y:S01]  /*1190*/  @!PT LDS RZ, [RZ] ;  /* 0x00000000fffff984 */ /* 0x000fe20000000800 */
[----:B------:R1:W-:Y:S01]  /*11a0*/  LDGSTS.E.BYPASS.128 [R10+0x2400], desc[UR28][R12.64], P0 ;  /* 0x024000000c0a7fae */ /* 0x0003e20008101c5c */
[----:B------:R-:W-:Y:S01]  /*11b0*/  IADD3.X R15, R15, UR25, RZ, P6, !PT ;  /* 0x000000190f0f7c10 */ /* 0x000fe2000b7fe4ff */
[----:B------:R-:W-:Y:S01]  /*11c0*/  UPLOP3.LUT UP0, UPT, UPT, UPT, UPT, 0x80, 0x0 ;  /* 0x000000000000789c */ /* 0x000fe20003f0f070 */
[----:B------:R-:W-:-:S03]  /*11d0*/  UMOV UR4, URZ ;  /* 0x0000003f00047c82 */ /* 0x000fc60008000000 */
[----:B------:R1:W-:Y:S04]  /*11e0*/  LDGSTS.E.BYPASS.128 [R10+0x3400], desc[UR28][R14.64], P1 ;  /* 0x034000000e0a7fae */ /* 0x0003e80008901c5c */
[----:B------:R-:W0:Y:S01]  /*11f0*/  LDGDEPBAR ;  /* 0x00000000000079af */ /* 0x000e220000000000 */
[----:B--2---:R-:W-:Y:S01]  /*1200*/  FMUL R16, R16, 1.4426950216293334961 ;  /* 0x3fb8aa3b10107820 */ /* 0x004fe20000400000 */
[----:B----4-:R-:W-:-:S04]  /*1210*/  FMUL R17, R17, 1.4426950216293334961 ;  /* 0x3fb8aa3b11117820 */ /* 0x010fc80000400000 */
[----:B------:R-:W-:Y:S02]  /*1220*/  FSETP.GEU.AND P5, PT, R16, -126, PT ;  /* 0xc2fc00001000780b */ /* 0x000fe40003fae000 */
[----:B------:R-:W-:-:S11]  /*1230*/  FSETP.GEU.AND P4, PT, R17, -126, PT ;  /* 0xc2fc00001100780b */ /* 0x000fd60003f8e000 */
[----:B------:R-:W-:Y:S02]  /*1240*/  @!P5 FMUL R16, R16, 0.5 ;  /* 0x3f0000001010d820 */ /* 0x000fe40000400000 */
[----:B------:R-:W-:Y:S02]  /*1250*/  @!P4 FMUL R17, R17, 0.5 ;  /* 0x3f0000001111c820 */ /* 0x000fe40000400000 */
[----:B------:R-:W2:Y:S08]  /*1260*/  MUFU.EX2 R42, R16 ;  /* 0x00000010002a7308 */ /* 0x000eb00000000800 */
[----:B------:R-:W3:Y:S01]  /*1270*/  MUFU.EX2 R41, R17 ;  /* 0x0000001100297308 */ /* 0x000ee20000000800 */
[----:B--2---:R-:W-:Y:S01]  /*1280*/  @!P5 FMUL R42, R42, R42 ;  /* 0x0000002a2a2ad220 */ /* 0x004fe20000400000 */
[----:B-1-3--:R-:W-:-:S07]  /*1290*/  @!P4 FMUL R41, R41, R41 ;  /* 0x000000292929c220 */ /* 0x00afce0000400000 */
.L_x_1:
        /* <DEDUP_REMOVED lines=26> */
[-C--:B-1----:R-:W-:Y:S02]  /*1440*/  HMUL2.BF16_V2 R15, R15, R20.reuse.H0_H0 ;  /* 0x200000140f0f7232 */ /* 0x082fe40000200000 */
[-C--:B------:R-:W-:Y:S02]  /*1450*/  HMUL2.BF16_V2 R25, R12, R20.reuse.H0_H0 ;  /* 0x200000140c197232 */ /* 0x080fe40000200000 */
[-C--:B--2---:R-:W-:Y:S01]  /*1460*/  HMUL2.BF16_V2 R28, R19, R11.reuse.H0_H0 ;  /* 0x2000000b131c7232 */ /* 0x084fe20000200000 */
[C---:B------:R-:W-:Y:S01]  /*1470*/  PRMT R12, R15.reuse, 0x7610, R12 ;  /* 0x000076100f0c7816 */ /* 0x040fe2000000000c */
[----:B------:R-:W-:Y:S01]  /*1480*/  HMUL2.BF16_V2 R24, R16, R11.H0_H0 ;  /* 0x2000000b10187232 */ /* 0x000fe20000200000 */
[----:B------:R-:W-:Y:S01]  /*1490*/  PRMT R15, R15, 0x7632, R15 ;  /* 0x000076320f0f7816 */ /* 0x000fe2000000000f */
[----:B------:R-:W-:Y:S01]  /*14a0*/  HMUL2.BF16_V2 R13, R13, R20.H0_H0 ;  /* 0x200000140d0d7232 */ /* 0x000fe20000200000 */
[C---:B------:R-:W-:Y:S01]  /*14b0*/  PRMT R16, R25.reuse, 0x7610, R16 ;  /* 0x0000761019107816 */ /* 0x040fe20000000010 */
[----:B------:R-:W-:Y:S01]  /*14c0*/  IMAD.U32 R31, R12, 0x10000, RZ ;  /* 0x000100000c1f7824 */ /* 0x000fe200078e00ff */
[----:B------:R-:W-:Y:S01]  /*14d0*/  PRMT R19, R25, 0x7632, R19 ;  /* 0x0000763219137816 */ /* 0x000fe20000000013 */
[----:B------:R-:W-:-:S02]  /*14e0*/  IMAD.U32 R29, R15, 0x10000, RZ ;  /* 0x000100000f1d7824 */ /* 0x000fc400078e00ff */
[----:B------:R-:W-:Y:S02]  /*14f0*/  HMUL2.BF16_V2 R27, R14, R20.H0_H0 ;  /* 0x200000140e1b7232 */ /* 0x000fe40000200000 */
[----:B------:R-:W-:Y:S02]  /*1500*/  IMAD.U32 R25, R16, 0x10000, RZ ;  /* 0x0001000010197824 */ /* 0x000fe400078e00ff */
[C---:B------:R-:W-:Y:S01]  /*1510*/  FMUL R31, R42.reuse, R31 ;  /* 0x0000001f2a1f7220 */ /* 0x040fe20000400000 */
[----:B------:R-:W-:Y:S02]  /*1520*/  IMAD.U32 R15, R19, 0x10000, RZ ;  /* 0x00010000130f7824 */ /* 0x000fe400078e00ff */
[----:B------:R-:W-:Y:S01]  /*1530*/  FMUL R12, R42, R29 ;  /* 0x0000001d2a0c7220 */ /* 0x000fe20000400000 */
[C---:B------:R-:W-:Y:S01]  /*1540*/  PRMT R16, R28.reuse, 0x7610, R16 ;  /* 0x000076101c107816 */ /* 0x040fe20000000010 */
[-C--:B------:R-:W-:Y:S01]  /*1550*/  HMUL2.BF16_V2 R17, R17, R11.reuse.H0_H0 ;  /* 0x2000000b11117232 */ /* 0x080fe20000200000 */
[----:B------:R-:W-:Y:S01]  /*1560*/  PRMT R19, R28, 0x7632, R19 ;  /* 0x000076321c137816 */ /* 0x000fe20000000013 */
[C---:B------:R-:W-:Y:S01]  /*1570*/  FMUL R28, R42.reuse, R25 ;  /* 0x000000192a1c7220 */ /* 0x040fe20000400000 */
[C---:B------:R-:W-:Y:S01]  /*1580*/  PRMT R14, R13.reuse, 0x7610, R14 ;  /* 0x000076100d0e7816 */ /* 0x040fe2000000000e */
[----:B------:R-:W-:Y:S01]  /*1590*/  FMUL R29, R42, R15 ;  /* 0x0000000f2a1d7220 */ /* 0x000fe20000400000 */
[----:B------:R-:W-:Y:S01]  /*15a0*/  PRMT R26, R13, 0x7632, R26 ;  /* 0x000076320d1a7816 */ /* 0x000fe2000000001a */
[----:B------:R-:W-:Y:S01]  /*15b0*/  HMUL2.BF16_V2 R18, R18, R11.H0_H0 ;  /* 0x2000000b12127232 */ /* 0x000fe20000200000 */
[C---:B------:R-:W-:Y:S01]  /*15c0*/  PRMT R13, R27.reuse, 0x7610, R13 ;  /* 0x000076101b0d7816 */ /* 0x040fe2000000000d */
[----:B------:R-:W-:Y:S01]  /*15d0*/  IMAD.U32 R34, R16, 0x10000, RZ ;  /* 0x0001000010227824 */ /* 0x000fe200078e00ff */
[----:B------:R-:W-:Y:S01]  /*15e0*/  PRMT R27, R27, 0x7632, R27 ;  /* 0x000076321b1b7816 */ /* 0x000fe2000000001b */
[----:B------:R-:W-:Y:S01]  /*15f0*/  IMAD.U32 R30, R24, 0x10000, RZ ;  /* 0x00010000181e7824 */ /* 0x000fe200078e00ff */
[----:B------:R-:W-:Y:S01]  /*1600*/  F2FP.BF16.F32.PACK_AB R15, R12, R31 ;  /* 0x0000001f0c0f723e */ /* 0x000fe200000010ff */
[----:B------:R-:W-:Y:S01]  /*1610*/  IMAD.U32 R31, R14, 0x10000, RZ ;  /* 0x000100000e1f7824 */ /* 0x000fe200078e00ff */
[----:B------:R-:W-:Y:S01]  /*1620*/  F2FP.BF16.F32.PACK_AB R12, R29, R28 ;  /* 0x0000001c1d0c723e */ /* 0x000fe200000010ff */
[----:B------:R-:W-:Y:S01]  /*1630*/  IMAD.U32 R29, R26, 0x10000, RZ ;  /* 0x000100001a1d7824 */ /* 0x000fe200078e00ff */
[----:B------:R-:W-:Y:S01]  /*1640*/  PRMT R25, R24, 0x7632, R25 ;  /* 0x0000763218197816 */ /* 0x000fe20000000019 */
[----:B------:R-:W-:-:S02]  /*1650*/  IMAD.U32 R13, R13, 0x10000, RZ ;  /* 0x000100000d0d7824 */ /* 0x000fc400078e00ff */
[C---:B------:R-:W-:Y:S01]  /*1660*/  FMUL R31, R42.reuse, R31 ;  /* 0x0000001f2a1f7220 */ /* 0x040fe20000400000 */
[----:B------:R-:W-:Y:S02]  /*1670*/  IMAD.U32 R27, R27, 0x10000, RZ ;  /* 0x000100001b1b7824 */ /* 0x000fe400078e00ff */
[C---:B------:R-:W-:Y:S01]  /*1680*/  FMUL R14, R42.reuse, R29 ;  /* 0x0000001d2a0e7220 */ /* 0x040fe20000400000 */
[C---:B------:R-:W-:Y:S01]  /*1690*/  FMUL R26, R42.reuse, R13 ;  /* 0x0000000d2a1a7220 */ /* 0x040fe20000400000 */
[----:B------:R-:W-:Y:S01]  /*16a0*/  PRMT R28, R17, 0x7632, R28 ;  /* 0x00007632111c7816 */ /* 0x000fe2000000001c */
[----:B------:R-:W-:Y:S01]  /*16b0*/  FMUL R27, R42, R27 ;  /* 0x0000001b2a1b7220 */ /* 0x000fe20000400000 */
[----:B------:R-:W-:Y:S01]  /*16c0*/  PRMT R29, R18, 0x7632, R29 ;  /* 0x00007632121d7816 */ /* 0x000fe2000000001d */
[----:B------:R-:W-:Y:S01]  /*16d0*/  IMAD.U32 R32, R19, 0x10000, RZ ;  /* 0x0001000013207824 */ /* 0x000fe200078e00ff */
[----:B------:R-:W-:Y:S01]  /*16e0*/  F2FP.BF16.F32.PACK_AB R13, R14, R31 ;  /* 0x0000001f0e0d723e */ /* 0x000fe200000010ff */
[----:B------:R-:W-:Y:S01]  /*16f0*/  IMAD.U32 R24, R17, 0x10000, RZ ;  /* 0x0001000011187824 */ /* 0x000fe200078e00ff */
[----:B------:R-:W-:Y:S01]  /*1700*/  F2FP.BF16.F32.PACK_AB R14, R27, R26 ;  /* 0x0000001a1b0e723e */ /* 0x000fe200000010ff */
[----:B------:R-:W-:-:S02]  /*1710*/  IMAD.U32 R26, R25, 0x10000, RZ ;  /* 0x00010000191a7824 */ /* 0x000fc400078e00ff */
[C---:B------:R-:W-:Y:S01]  /*1720*/  FMUL R30, R41.reuse, R30 ;  /* 0x0000001e291e7220 */ /* 0x040fe20000400000 */
[----:B------:R-:W-:Y:S02]  /*1730*/  IMAD.U32 R28, R28, 0x10000, RZ ;  /* 0x000100001c1c7824 */ /* 0x000fe400078e00ff */
[C---:B------:R-:W-:Y:S01]  /*1740*/  FMUL R19, R41.reuse, R34 ;  /* 0x0000002229137220 */ /* 0x040fe20000400000 */
[----:B------:R-:W-:Y:S02]  /*1750*/  IMAD.U32 R18, R18, 0x10000, RZ ;  /* 0x0001000012127824 */ /* 0x000fe400078e00ff */
[----:B------:R-:W-:Y:S01]  /*1760*/  FMUL R17, R41, R26 ;  /* 0x0000001a29117220 */ /* 0x000fe20000400000 */
[----:B------:R-:W-:Y:S02]  /*1770*/  IMAD.U32 R16, R29, 0x10000, RZ ;  /* 0x000100001d107824 */ /* 0x000fe400078e00ff */
[C---:B------:R-:W-:Y:S01]  /*1780*/  FMUL R32, R41.reuse, R32 ;  /* 0x0000002029207220 */ /* 0x040fe20000400000 */
[C---:B------:R-:W-:Y:S01]  /*1790*/  FMUL R24, R41.reuse, R24 ;  /* 0x0000001829187220 */ /* 0x040fe20000400000 */
[C---:B------:R-:W-:Y:S01]  /*17a0*/  FMUL R25, R41.reuse, R28 ;  /* 0x0000001c29197220 */ /* 0x040fe20000400000 */
[C---:B------:R-:W-:Y:S01]  /*17b0*/  FMUL R18, R41.reuse, R18 ;  /* 0x0000001229127220 */ /* 0x040fe20000400000 */
[----:B------:R-:W-:Y:S01]  /*17c0*/  FMUL R27, R41, R16 ;  /* 0x00000010291b7220 */ /* 0x000fe20000400000 */
[----:B------:R-:W-:Y:S01]  /*17d0*/  F2FP.BF16.F32.PACK_AB R16, R17, R30 ;  /* 0x0000001e1110723e */ /* 0x000fe200000010ff */
[----:B------:R-:W-:Y:S01]  /*17e0*/  STS.128 [R3], R12 ;  /* 0x0000000c03007388 */ /* 0x000fe20000000c00 */
[----:B------:R-:W-:-:S02]  /*17f0*/  F2FP.BF16.F32.PACK_AB R19, R32, R19 ;  /* 0x000000132013723e */ /* 0x000fc400000010ff */
[----:B------:R-:W-:Y:S02]  /*1800*/  F2FP.BF16.F32.PACK_AB R17, R25, R24 ;  /* 0x000000181911723e */ /* 0x000fe400000010ff */
[----:B------:R-:W-:-:S05]  /*1810*/  F2FP.BF16.F32.PACK_AB R18, R27, R18 ;  /* 0x000000121b12723e */ /* 0x000fca00000010ff */
        /* <DEDUP_REMOVED lines=23> */
[----:B------:R-:W-:Y:S02]  /*1990*/  LEA R30, P4, R22, UR6, 0x1 ;  /* 0x00000006161e7c11 */ /* 0x000fe4000f8808ff */
[----:B------:R-:W-:Y:S02]  /*19a0*/  LEA R28, P5, R40, UR6, 0x1 ;  /* 0x00000006281c7c11 */ /* 0x000fe4000f8a08ff */
[----:B------:R-:W-:Y:S02]  /*19b0*/  LEA.HI.X R31, R22, UR7, R21, 0x1, P4 ;  /* 0x00000007161f7c11 */ /* 0x000fe4000a0f0c15 */
[----:B------:R-:W-:-:S02]  /*19c0*/  LOP3.LUT R22, R5, UR26, RZ, 0xfc, !PT ;  /* 0x0000001a05167c12 */ /* 0x000fc4000f8efcff */
        /* <DEDUP_REMOVED lines=8> */
[----:B-1----:R-:W-:-:S02]  /*1a50*/  LEA R24, P4, R22, UR24, 0x1 ;  /* 0x0000001816187c11 */ /* 0x002fc4000f8808ff */
[----:B------:R-:W-:Y:S02]  /*1a60*/  LEA R26, P5, R40, UR24, 0x1 ;  /* 0x00000018281a7c11 */ /* 0x000fe4000f8a08ff */
[----:B------:R-:W-:Y:S02]  /*1a70*/  LEA.HI.X R25, R22, UR25, R21, 0x1, P4 ;  /* 0x0000001916197c11 */ /* 0x000fe4000a0f0c15 */
[----:B------:R-:W-:Y:S02]  /*1a80*/  PLOP3.LUT P4, PT, PT, PT, UP0, 0x80, 0x0 ;  /* 0x000000000000781c */ /* 0x000fe40003f8f008 */
[----:B------:R-:W-:Y:S01]  /*1a90*/  LEA.HI.X R27, R40, UR25, R23, 0x1, P5 ;  /* 0x00000019281b7c11 */ /* 0x000fe2000a8f0c17 */
        /* <DEDUP_REMOVED lines=15> */
[----:B------:R-:W-:Y:S06]  /*1b90*/  BAR.SYNC.DEFER_BLOCKING 0x0 ;  /* 0x0000000000007b1d */ /* 0x000fec0000010000 */
[----:B------:R-:W-:Y:S05]  /*1ba0*/  EXIT ;  /* 0x000000000000794d */ /* 0x000fea0003800000 */
.L_x_2:
[----:B------:R-:W-:-:S00]  /*1bb0*/  BRA `(.L_x_2) ;  /* 0xfffffffc00fc7947 */ /* 0x000fc0000383ffff */
[----:B------:R-:W-:-:S00]  /*1bc0*/  NOP ;  /* 0x0000000000007918 */ /* 0x000fc00000000000 */
        /* <DEDUP_REMOVED lines=11> */
.L_x_3:


//--------------------- .nv.shared.recompute_w_u_fwd_kernel --------------------------
	.section	.nv.shared.recompute_w_u_fwd_kernel,"aw",@nobits
	.sectionflags	@""
	.align	16
	.zero		1024


//--------------------- .nv.shared.reserved.0     --------------------------
	.section	.nv.shared.reserved.0,"aw",@nobits
	.weak		__nv_reservedSMEM_offset_0_alias
	.size		__nv_reservedSMEM_offset_0_alias, 0, 0
	.other		__nv_reservedSMEM_offset_0_alias,@"STO_CUDA_RESERVED_SHARED STV_DEFAULT"
__nv_reservedSMEM_offset_0_alias:
	.zero		0


//--------------------- .nv.constant0.recompute_w_u_fwd_kernel --------------------------
	.section	.nv.constant0.recompute_w_u_fwd_kernel,"a",@progbits
	.sectionflags	@""
	.align	4
.nv.constant0.recompute_w_u_fwd_kernel:
	.zero		600


//--------------------- SYMBOLS --------------------------

	.type		.nv.reservedSmem.offset0,@object
	.size		.nv.reservedSmem.offset0,0x4
